	.headerflags	@"EF_CUDA_TEXMODE_UNIFIED EF_CUDA_64BIT_ADDRESS EF_CUDA_ACCELERATORS EF_CUDA_SM90 EF_CUDA_VIRTUAL_SM(EF_CUDA_SM90)"
	.elftype	@"ET_EXEC"


//--------------------- .nv.info                  --------------------------
	.section	.nv.info,"",@"SHT_CUDA_INFO"
	.align	4


	//----- nvinfo : EIATTR_REGCOUNT
	.align		4
        /*0000*/ 	.byte	0x04, 0x2f
        /*0002*/ 	.short	(.L_2 - .L_1)
	.align		4
.L_1:
        /*0004*/ 	.word	index@(triton_poi_fused_add_mul_pow_tanh_1)
        /*0008*/ 	.word	0x0000000e


	//----- nvinfo : EIATTR_MIN_STACK_SIZE
	.align		4
.L_2:
        /*000c*/ 	.byte	0x04, 0x12
        /*000e*/ 	.short	(.L_4 - .L_3)
	.align		4
.L_3:
        /*0010*/ 	.word	index@(triton_poi_fused_add_mul_pow_tanh_1)
        /*0014*/ 	.word	0x00000000


	//----- nvinfo : EIATTR_FRAME_SIZE
	.align		4
.L_4:
        /*0018*/ 	.byte	0x04, 0x11
        /*001a*/ 	.short	(.L_6 - .L_5)
	.align		4
.L_5:
        /*001c*/ 	.word	index@(triton_poi_fused_add_mul_pow_tanh_1)
        /*0020*/ 	.word	0x00000000


	//----- nvinfo : EIATTR_MIN_STACK_SIZE
	.align		4
.L_6:
        /*0024*/ 	.byte	0x04, 0x12
        /*0026*/ 	.short	(.L_8 - .L_7)
	.align		4
.L_7:
        /*0028*/ 	.word	index@(triton_poi_fused_add_mul_pow_tanh_1)
        /*002c*/ 	.word	0x00000000
.L_8:


//--------------------- .nv.info.triton_poi_fused_add_mul_pow_tanh_1 --------------------------
	.section	.nv.info.triton_poi_fused_add_mul_pow_tanh_1,"",@"SHT_CUDA_INFO"
	.sectionflags	@""
	.align	4


	//----- nvinfo : EIATTR_CUDA_API_VERSION
	.align		4
        /*0000*/ 	.byte	0x04, 0x37
        /*0002*/ 	.short	(.L_10 - .L_9)
.L_9:
        /*0004*/ 	.word	0x0000007c


	//----- nvinfo : EIATTR_KPARAM_INFO
	.align		4
.L_10:
        /*0008*/ 	.byte	0x04, 0x17
        /*000a*/ 	.short	(.L_12 - .L_11)
.L_11:
        /*000c*/ 	.word	0x00000000
        /*0010*/ 	.short	0x0003
        /*0012*/ 	.short	0x0018
        /*0014*/ 	.byte	0x00, 0xf0, 0x11, 0x00


	//----- nvinfo : EIATTR_KPARAM_INFO
	.align		4
.L_12:
        /*0018*/ 	.byte	0x04, 0x17
        /*001a*/ 	.short	(.L_14 - .L_13)
.L_13:
        /*001c*/ 	.word	0x00000000
        /*0020*/ 	.short	0x0002
        /*0022*/ 	.short	0x0010
        /*0024*/ 	.byte	0x00, 0xf4, 0x21, 0x00


	//----- nvinfo : EIATTR_KPARAM_INFO
	.align		4
.L_14:
        /*0028*/ 	.byte	0x04, 0x17
        /*002a*/ 	.short	(.L_16 - .L_15)
.L_15:
        /*002c*/ 	.word	0x00000000
        /*0030*/ 	.short	0x0001
        /*0032*/ 	.short	0x0008
        /*0034*/ 	.byte	0x00, 0xf4, 0x21, 0x00


	//----- nvinfo : EIATTR_KPARAM_INFO
	.align		4
.L_16:
        /*0038*/ 	.byte	0x04, 0x17
        /*003a*/ 	.short	(.L_18 - .L_17)
.L_17:
        /*003c*/ 	.word	0x00000000
        /*0040*/ 	.short	0x0000
        /*0042*/ 	.short	0x0000
        /*0044*/ 	.byte	0x00, 0xf4, 0x21, 0x00


	//----- nvinfo : EIATTR_SPARSE_MMA_MASK
	.align		4
.L_18:
        /*0048*/ 	.byte	0x03, 0x50
        /*004a*/ 	.short	0x0000


	//----- nvinfo : EIATTR_MAXREG_COUNT
	.align		4
        /*004c*/ 	.byte	0x03, 0x1b
        /*004e*/ 	.short	0x00ff


	//----- nvinfo : EIATTR_EXIT_INSTR_OFFSETS
	.align		4
        /*0050*/ 	.byte	0x04, 0x1c
        /*0052*/ 	.short	(.L_20 - .L_19)


	//   ....[0]....
.L_19:
        /*0054*/ 	.word	0x000002d0


	//   ....[1]....
        /*0058*/ 	.word	0x000002f0


	//----- nvinfo : EIATTR_REQNTID
	.align		4
.L_20:
        /*005c*/ 	.byte	0x04, 0x10
        /*005e*/ 	.short	(.L_22 - .L_21)
.L_21:
        /*0060*/ 	.word	0x00000080
        /*0064*/ 	.word	0x00000001
        /*0068*/ 	.word	0x00000001


	//----- nvinfo : EIATTR_CBANK_PARAM_SIZE
	.align		4
.L_22:
        /*006c*/ 	.byte	0x03, 0x19
        /*006e*/ 	.short	0x001c


	//----- nvinfo : EIATTR_PARAM_CBANK
	.align		4
        /*0070*/ 	.byte	0x04, 0x0a
        /*0072*/ 	.short	(.L_24 - .L_23)
	.align		4
.L_23:
        /*0074*/ 	.word	index@(.nv.constant0.triton_poi_fused_add_mul_pow_tanh_1)
        /*0078*/ 	.short	0x0210
        /*007a*/ 	.short	0x001c


	//----- nvinfo : EIATTR_SW_WAR
	.align		4
.L_24:
        /*007c*/ 	.byte	0x04, 0x36
        /*007e*/ 	.short	(.L_26 - .L_25)
.L_25:
        /*0080*/ 	.word	0x00000008
.L_26:


//--------------------- .nv.callgraph             --------------------------
	.section	.nv.callgraph,"",@"SHT_CUDA_CALLGRAPH"
	.align	4
	.sectionentsize	8
	.align		4
        /*0000*/ 	.word	0x00000000
	.align		4
        /*0004*/ 	.word	0xffffffff
	.align		4
        /*0008*/ 	.word	0x00000000
	.align		4
        /*000c*/ 	.word	0xfffffffe
	.align		4
        /*0010*/ 	.word	0x00000000
	.align		4
        /*0014*/ 	.word	0xfffffffd
	.align		4
        /*0018*/ 	.word	0x00000000
	.align		4
        /*001c*/ 	.word	0xfffffffc


//--------------------- .nv.constant4             --------------------------
	.section	.nv.constant4,"a",@progbits
	.align	8
	.align		8
.nv.constant4:
        /*0000*/ 	.dword	_$_str


//--------------------- .text.triton_poi_fused_add_mul_pow_tanh_1 --------------------------
	.section	.text.triton_poi_fused_add_mul_pow_tanh_1,"ax",@progbits
	.align	128
        .global         triton_poi_fused_add_mul_pow_tanh_1
        .type           triton_poi_fused_add_mul_pow_tanh_1,@function
        .size           triton_poi_fused_add_mul_pow_tanh_1,(.L_x_1 - triton_poi_fused_add_mul_pow_tanh_1)
        .other          triton_poi_fused_add_mul_pow_tanh_1,@"STO_CUDA_ENTRY STV_DEFAULT"
triton_poi_fused_add_mul_pow_tanh_1:
.text.triton_poi_fused_add_mul_pow_tanh_1:
[----:B------:R-:W0:Y:S02]  /*0000*/  LDC R1, c[0x0][0x28] ;  /* 0x00000a00ff017b82 */ /* 0x000e240000000800 */
[----:B------:R-:W1:Y:S01]  /*0010*/  S2R R2, SR_TID.X ;  /* 0x0000000000027919 */ /* 0x000e620000002100 */
[----:B------:R-:W2:Y:S01]  /*0020*/  LDC.64 R6, c[0x0][0x210] ;  /* 0x00008400ff067b82 */ /* 0x000ea20000000a00 */
[----:B------:R-:W-:Y:S01]  /*0030*/  HFMA2.MMA R4, -RZ, RZ, 0, 0 ;  /* 0x00000000ff047435 */ /* 0x000fe200000001ff */
[----:B------:R-:W-:Y:S01]  /*0040*/  ULDC.64 UR4, c[0x0][0x208] ;  /* 0x0000820000047ab9 */ /* 0x000fe20000000a00 */
[----:B------:R-:W3:Y:S01]  /*0050*/  S2R R3, SR_CTAID.X ;  /* 0x0000000000037919 */ /* 0x000ee20000002500 */
[----:B------:R-:W-:-:S04]  /*0060*/  ULDC.64 UR6, c[0x0][0x220] ;  /* 0x0000880000067ab9 */ /* 0x000fc80000000a00 */
[----:B------:R-:W4:Y:S01]  /*0070*/  LDC.64 R8, c[0x0][0x218] ;  /* 0x00008600ff087b82 */ /* 0x000f220000000a00 */
[----:B-1----:R-:W-:-:S04]  /*0080*/  LOP3.LUT R2, R2, 0x7f, RZ, 0xc0, !PT ;  /* 0x0000007f02027812 */ /* 0x002fc800078ec0ff */
[----:B---3--:R-:W-:-:S04]  /*0090*/  LEA R2, R3, R2, 0x7 ;  /* 0x0000000203027211 */ /* 0x008fc800078e38ff */
[C---:B------:R-:W-:Y:S01]  /*00a0*/  ISETP.GE.AND P0, PT, R2.reuse, 0x100, PT ;  /* 0x000001000200780c */ /* 0x040fe20003f06270 */
[----:B--2---:R-:W-:-:S12]  /*00b0*/  IMAD.WIDE R6, R2, 0x4, R6 ;  /* 0x0000000402067825 */ /* 0x004fd800078e0206 */
[----:B------:R-:W2:Y:S01]  /*00c0*/  @!P0 LDG.E R4, desc[UR4][R6.64] ;  /* 0x0000000406048981 */ /* 0x000ea2000c1e1900 */
[----:B------:R-:W-:Y:S01]  /*00d0*/  MOV R3, RZ ;  /* 0x000000ff00037202 */ /* 0x000fe20000000f00 */
[----:B----4-:R-:W-:-:S05]  /*00e0*/  IMAD.WIDE R8, R2, 0x4, R8 ;  /* 0x0000000402087825 */ /* 0x010fca00078e0208 */
[----:B------:R1:W3:Y:S01]  /*00f0*/  @!P0 LDG.E R3, desc[UR4][R8.64] ;  /* 0x0000000408038981 */ /* 0x0002e2000c1e1900 */
[----:B--2---:R-:W-:-:S04]  /*0100*/  FMUL R5, R4, R4 ;  /* 0x0000000404057220 */ /* 0x004fc80000400000 */
[----:B------:R-:W-:-:S04]  /*0110*/  FMUL R5, R5, R4 ;  /* 0x0000000405057220 */ /* 0x000fc80000400000 */
[----:B------:R-:W-:-:S04]  /*0120*/  FFMA R5, R5, 0.044714998453855514526, R4 ;  /* 0x3d37271305057823 */ /* 0x000fc80000000004 */
[----:B------:R-:W-:-:S04]  /*0130*/  FMUL R11, R5, 0.79788458347320556641 ;  /* 0x3f4c422a050b7820 */ /* 0x000fc80000400000 */
[----:B------:R-:W-:-:S05]  /*0140*/  FADD.FTZ R10, |R11|, -RZ ;  /* 0x800000ff0b0a7221 */ /* 0x000fca0000010200 */
[----:B------:R-:W-:-:S13]  /*0150*/  FSETP.GE.AND P2, PT, R10, 0.60000002384185791016, PT ;  /* 0x3f19999a0a00780b */ /* 0x000fda0003f46000 */
[C---:B------:R-:W-:Y:S01]  /*0160*/  @P2 FMUL R6, R10.reuse, 2.8853900432586669922 ;  /* 0x4038aa3b0a062820 */ /* 0x040fe20000400000 */
[----:B------:R-:W-:Y:S01]  /*0170*/  @!P2 MOV R0, 0x3c80f082 ;  /* 0x3c80f0820000a802 */ /* 0x000fe20000000f00 */
[----:B------:R-:W-:Y:S01]  /*0180*/  @!P2 FMUL R5, R11, R11 ;  /* 0x0000000b0b05a220 */ /* 0x000fe20000400000 */
[----:B-1----:R-:W-:Y:S02]  /*0190*/  @P2 MOV R8, 0x3f800000 ;  /* 0x3f80000000082802 */ /* 0x002fe40000000f00 */
[----:B------:R-:W-:Y:S01]  /*01a0*/  @P2 FSETP.GE.AND P1, PT, R10, 9.010913848876953125, PT ;  /* 0x41102cb40a00280b */ /* 0x000fe20003f26000 */
[----:B------:R-:W1:Y:S01]  /*01b0*/  @P2 MUFU.EX2 R6, R6 ;  /* 0x0000000600062308 */ /* 0x000e620000000800 */
[----:B------:R-:W-:-:S04]  /*01c0*/  @!P2 FFMA.FTZ R0, R5, R0, -0.052303962409496307373 ;  /* 0xbd563cae0500a423 */ /* 0x000fc80000010000 */
[----:B------:R-:W-:-:S04]  /*01d0*/  @!P2 FFMA.FTZ R0, R5, R0, 0.1331529766321182251 ;  /* 0x3e0859410500a423 */ /* 0x000fc80000010000 */
[----:B------:R-:W-:-:S04]  /*01e0*/  @!P2 FFMA.FTZ R0, R5, R0, -0.33332768082618713379 ;  /* 0xbeaaa9ed0500a423 */ /* 0x000fc80000010000 */
[----:B------:R-:W-:Y:S01]  /*01f0*/  @!P2 FFMA.FTZ R0, R5, R0, RZ ;  /* 0x000000000500a223 */ /* 0x000fe200000100ff */
[----:B-1----:R-:W-:-:S06]  /*0200*/  @P2 FADD R7, R6, 1 ;  /* 0x3f80000006072421 */ /* 0x002fcc0000000000 */
[----:B------:R-:W1:Y:S02]  /*0210*/  @P2 MUFU.RCP R7, R7 ;  /* 0x0000000700072308 */ /* 0x000e640000001000 */
[----:B-1----:R-:W-:Y:S01]  /*0220*/  @P2 FFMA.FTZ R8, R7, -2, R8 ;  /* 0xc000000007082823 */ /* 0x002fe20000010008 */
[----:B------:R-:W-:-:S04]  /*0230*/  SHF.R.S32.HI R7, RZ, 0x1f, R2 ;  /* 0x0000001fff077819 */ /* 0x000fc80000011402 */
[----:B------:R-:W-:-:S04]  /*0240*/  @P2 FSEL R8, R8, 1, !P1 ;  /* 0x3f80000008082808 */ /* 0x000fc80004800000 */
[----:B------:R-:W-:Y:S01]  /*0250*/  @P2 LOP3.LUT R6, R8, 0x80000000, R11, 0xf8, !PT ;  /* 0x8000000008062812 */ /* 0x000fe200078ef80b */
[----:B------:R-:W-:Y:S01]  /*0260*/  @!P2 FFMA.FTZ R6, R11, R0, R11 ;  /* 0x000000000b06a223 */ /* 0x000fe2000001000b */
[----:B------:R-:W-:Y:S01]  /*0270*/  FMUL R0, R4, 0.5 ;  /* 0x3f00000004007820 */ /* 0x000fe20000400000 */
[----:B------:R-:W-:Y:S02]  /*0280*/  LEA R4, P1, R2, UR6, 0x2 ;  /* 0x0000000602047c11 */ /* 0x000fe4000f8210ff */
[----:B------:R-:W-:-:S04]  /*0290*/  FADD R5, R6, 1 ;  /* 0x3f80000006057421 */ /* 0x000fc80000000000 */
[----:B------:R-:W-:Y:S01]  /*02a0*/  FMUL R0, R0, R5 ;  /* 0x0000000500007220 */ /* 0x000fe20000400000 */
[----:B------:R-:W-:-:S03]  /*02b0*/  LEA.HI.X R5, R2, UR7, R7, 0x2, P1 ;  /* 0x0000000702057c11 */ /* 0x000fc600088f1407 */
[----:B---3--:R-:W-:Y:S01]  /*02c0*/  FMUL R3, R0, R3 ;  /* 0x0000000300037220 */ /* 0x008fe20000400000 */
[----:B------:R-:W-:Y:S06]  /*02d0*/  @P0 EXIT ;  /* 0x000000000000094d */ /* 0x000fec0003800000 */
[----:B------:R-:W-:Y:S01]  /*02e0*/  STG.E desc[UR4][R4.64], R3 ;  /* 0x0000000304007986 */ /* 0x000fe2000c101904 */
[----:B------:R-:W-:Y:S05]  /*02f0*/  EXIT ;  /* 0x000000000000794d */ /* 0x000fea0003800000 */
.L_x_0:
[----:B------:R-:W-:-:S00]  /*0300*/  BRA `(.L_x_0) ;  /* 0xfffffffc00fc7947 */ /* 0x000fc0000383ffff */
[----:B------:R-:W-:-:S00]  /*0310*/  NOP ;  /* 0x0000000000007918 */ /* 0x000fc00000000000 */
        /* <DEDUP_REMOVED lines=14> */
.L_x_1:


//--------------------- .nv.global.init           --------------------------
	.section	.nv.global.init,"aw",@progbits
.nv.global.init:
	.type		_$_str,@object
	.size		_$_str,(.L_0 - _$_str)
_$_str:
        /*0000*/ 	.byte	0x5f, 0x5f, 0x43, 0x55, 0x44, 0x41, 0x5f, 0x46, 0x54, 0x5a, 0x00
.L_0:


//--------------------- .nv.constant0.triton_poi_fused_add_mul_pow_tanh_1 --------------------------
	.section	.nv.constant0.triton_poi_fused_add_mul_pow_tanh_1,"a",@progbits
	.sectionflags	@""
	.align	4
.nv.constant0.triton_poi_fused_add_mul_pow_tanh_1:
	.zero		556
